	.headerflags	@"EF_CUDA_TEXMODE_UNIFIED EF_CUDA_64BIT_ADDRESS EF_CUDA_ACCELERATORS EF_CUDA_SM90 EF_CUDA_VIRTUAL_SM(EF_CUDA_SM90)"
	.elftype	@"ET_EXEC"


//--------------------- .nv.info                  --------------------------
	.section	.nv.info,"",@"SHT_CUDA_INFO"
	.align	4


	//----- nvinfo : EIATTR_REGCOUNT
	.align		4
        /*0000*/ 	.byte	0x04, 0x2f
        /*0002*/ 	.short	(.L_3 - .L_2)
	.align		4
.L_2:
        /*0004*/ 	.word	index@(triton_poi_fused__native_batch_norm_legit_no_training_convolution_relu_8)
        /*0008*/ 	.word	0x00000013


	//----- nvinfo : EIATTR_MIN_STACK_SIZE
	.align		4
.L_3:
        /*000c*/ 	.byte	0x04, 0x12
        /*000e*/ 	.short	(.L_5 - .L_4)
	.align		4
.L_4:
        /*0010*/ 	.word	index@(triton_poi_fused__native_batch_norm_legit_no_training_convolution_relu_8)
        /*0014*/ 	.word	0x00000000


	//----- nvinfo : EIATTR_FRAME_SIZE
	.align		4
.L_5:
        /*0018*/ 	.byte	0x04, 0x11
        /*001a*/ 	.short	(.L_7 - .L_6)
	.align		4
.L_6:
        /*001c*/ 	.word	index@(triton_poi_fused__native_batch_norm_legit_no_training_convolution_relu_8)
        /*0020*/ 	.word	0x00000000


	//----- nvinfo : EIATTR_MIN_STACK_SIZE
	.align		4
.L_7:
        /*0024*/ 	.byte	0x04, 0x12
        /*0026*/ 	.short	(.L_9 - .L_8)
	.align		4
.L_8:
        /*0028*/ 	.word	index@(triton_poi_fused__native_batch_norm_legit_no_training_convolution_relu_8)
        /*002c*/ 	.word	0x00000000
.L_9:


//--------------------- .nv.info.triton_poi_fused__native_batch_norm_legit_no_training_convolution_relu_8 --------------------------
	.section	.nv.info.triton_poi_fused__native_batch_norm_legit_no_training_convolution_relu_8,"",@"SHT_CUDA_INFO"
	.sectionflags	@""
	.align	4


	//----- nvinfo : EIATTR_CUDA_API_VERSION
	.align		4
        /*0000*/ 	.byte	0x04, 0x37
        /*0002*/ 	.short	(.L_11 - .L_10)
.L_10:
        /*0004*/ 	.word	0x0000007c


	//----- nvinfo : EIATTR_KPARAM_INFO
	.align		4
.L_11:
        /*0008*/ 	.byte	0x04, 0x17
        /*000a*/ 	.short	(.L_13 - .L_12)
.L_12:
        /*000c*/ 	.word	0x00000000
        /*0010*/ 	.short	0x0007
        /*0012*/ 	.short	0x0038
        /*0014*/ 	.byte	0x00, 0xf0, 0x11, 0x00


	//----- nvinfo : EIATTR_KPARAM_INFO
	.align		4
.L_13:
        /*0018*/ 	.byte	0x04, 0x17
        /*001a*/ 	.short	(.L_15 - .L_14)
.L_14:
        /*001c*/ 	.word	0x00000000
        /*0020*/ 	.short	0x0006
        /*0022*/ 	.short	0x0030
        /*0024*/ 	.byte	0x00, 0xf4, 0x21, 0x00


	//----- nvinfo : EIATTR_KPARAM_INFO
	.align		4
.L_15:
        /*0028*/ 	.byte	0x04, 0x17
        /*002a*/ 	.short	(.L_17 - .L_16)
.L_16:
        /*002c*/ 	.word	0x00000000
        /*0030*/ 	.short	0x0005
        /*0032*/ 	.short	0x0028
        /*0034*/ 	.byte	0x00, 0xf4, 0x21, 0x00


	//----- nvinfo : EIATTR_KPARAM_INFO
	.align		4
.L_17:
        /*0038*/ 	.byte	0x04, 0x17
        /*003a*/ 	.short	(.L_19 - .L_18)
.L_18:
        /*003c*/ 	.word	0x00000000
        /*0040*/ 	.short	0x0004
        /*0042*/ 	.short	0x0020
        /*0044*/ 	.byte	0x00, 0xf4, 0x21, 0x00


	//----- nvinfo : EIATTR_KPARAM_INFO
	.align		4
.L_19:
        /*0048*/ 	.byte	0x04, 0x17
        /*004a*/ 	.short	(.L_21 - .L_20)
.L_20:
        /*004c*/ 	.word	0x00000000
        /*0050*/ 	.short	0x0003
        /*0052*/ 	.short	0x0018
        /*0054*/ 	.byte	0x00, 0xf4, 0x21, 0x00


	//----- nvinfo : EIATTR_KPARAM_INFO
	.align		4
.L_21:
        /*0058*/ 	.byte	0x04, 0x17
        /*005a*/ 	.short	(.L_23 - .L_22)
.L_22:
        /*005c*/ 	.word	0x00000000
        /*0060*/ 	.short	0x0002
        /*0062*/ 	.short	0x0010
        /*0064*/ 	.byte	0x00, 0xf4, 0x21, 0x00


	//----- nvinfo : EIATTR_KPARAM_INFO
	.align		4
.L_23:
        /*0068*/ 	.byte	0x04, 0x17
        /*006a*/ 	.short	(.L_25 - .L_24)
.L_24:
        /*006c*/ 	.word	0x00000000
        /*0070*/ 	.short	0x0001
        /*0072*/ 	.short	0x0008
        /*0074*/ 	.byte	0x00, 0xf4, 0x21, 0x00


	//----- nvinfo : EIATTR_KPARAM_INFO
	.align		4
.L_25:
        /*0078*/ 	.byte	0x04, 0x17
        /*007a*/ 	.short	(.L_27 - .L_26)
.L_26:
        /*007c*/ 	.word	0x00000000
        /*0080*/ 	.short	0x0000
        /*0082*/ 	.short	0x0000
        /*0084*/ 	.byte	0x00, 0xf4, 0x21, 0x00


	//----- nvinfo : EIATTR_SPARSE_MMA_MASK
	.align		4
.L_27:
        /*0088*/ 	.byte	0x03, 0x50
        /*008a*/ 	.short	0x0000


	//----- nvinfo : EIATTR_MAXREG_COUNT
	.align		4
        /*008c*/ 	.byte	0x03, 0x1b
        /*008e*/ 	.short	0x00ff


	//----- nvinfo : EIATTR_EXIT_INSTR_OFFSETS
	.align		4
        /*0090*/ 	.byte	0x04, 0x1c
        /*0092*/ 	.short	(.L_29 - .L_28)


	//   ....[0]....
.L_28:
        /*0094*/ 	.word	0x00000340


	//----- nvinfo : EIATTR_REQNTID
	.align		4
.L_29:
        /*0098*/ 	.byte	0x04, 0x10
        /*009a*/ 	.short	(.L_31 - .L_30)
.L_30:
        /*009c*/ 	.word	0x00000080
        /*00a0*/ 	.word	0x00000001
        /*00a4*/ 	.word	0x00000001


	//----- nvinfo : EIATTR_CBANK_PARAM_SIZE
	.align		4
.L_31:
        /*00a8*/ 	.byte	0x03, 0x19
        /*00aa*/ 	.short	0x003c


	//----- nvinfo : EIATTR_PARAM_CBANK
	.align		4
        /*00ac*/ 	.byte	0x04, 0x0a
        /*00ae*/ 	.short	(.L_33 - .L_32)
	.align		4
.L_32:
        /*00b0*/ 	.word	index@(.nv.constant0.triton_poi_fused__native_batch_norm_legit_no_training_convolution_relu_8)
        /*00b4*/ 	.short	0x0210
        /*00b6*/ 	.short	0x003c


	//----- nvinfo : EIATTR_SW_WAR
	.align		4
.L_33:
        /*00b8*/ 	.byte	0x04, 0x36
        /*00ba*/ 	.short	(.L_35 - .L_34)
.L_34:
        /*00bc*/ 	.word	0x00000008
.L_35:


//--------------------- .nv.callgraph             --------------------------
	.section	.nv.callgraph,"",@"SHT_CUDA_CALLGRAPH"
	.align	4
	.sectionentsize	8
	.align		4
        /*0000*/ 	.word	0x00000000
	.align		4
        /*0004*/ 	.word	0xffffffff
	.align		4
        /*0008*/ 	.word	0x00000000
	.align		4
        /*000c*/ 	.word	0xfffffffe
	.align		4
        /*0010*/ 	.word	0x00000000
	.align		4
        /*0014*/ 	.word	0xfffffffd
	.align		4
        /*0018*/ 	.word	0x00000000
	.align		4
        /*001c*/ 	.word	0xfffffffc


//--------------------- .nv.constant4             --------------------------
	.section	.nv.constant4,"a",@progbits
	.align	8
	.align		8
.nv.constant4:
        /*0000*/ 	.dword	_$_str
	.align		8
        /*0008*/ 	.dword	_$_str_$_2


//--------------------- .text.triton_poi_fused__native_batch_norm_legit_no_training_convolution_relu_8 --------------------------
	.section	.text.triton_poi_fused__native_batch_norm_legit_no_training_convolution_relu_8,"ax",@progbits
	.align	128
        .global         triton_poi_fused__native_batch_norm_legit_no_training_convolution_relu_8
        .type           triton_poi_fused__native_batch_norm_legit_no_training_convolution_relu_8,@function
        .size           triton_poi_fused__native_batch_norm_legit_no_training_convolution_relu_8,(.L_x_1 - triton_poi_fused__native_batch_norm_legit_no_training_convolution_relu_8)
        .other          triton_poi_fused__native_batch_norm_legit_no_training_convolution_relu_8,@"STO_CUDA_ENTRY STV_DEFAULT"
triton_poi_fused__native_batch_norm_legit_no_training_convolution_relu_8:
.text.triton_poi_fused__native_batch_norm_legit_no_training_convolution_relu_8:
[----:B------:R-:W-:Y:S01]  /*0000*/  LDC R1, c[0x0][0x28] ;  /* 0x00000a00ff017b82 */ /* 0x000fe20000000800 */
[----:B------:R-:W1:Y:S07]  /*0010*/  S2R R0, SR_TID.X ;  /* 0x0000000000007919 */ /* 0x000e6e0000002100 */
[----:B------:R-:W2:Y:S01]  /*0020*/  LDC.64 R10, c[0x0][0x228] ;  /* 0x00008a00ff0a7b82 */ /* 0x000ea20000000a00 */
[----:B------:R-:W-:Y:S01]  /*0030*/  ULDC.64 UR4, c[0x0][0x208] ;  /* 0x0000820000047ab9 */ /* 0x000fe20000000a00 */
[----:B------:R-:W3:Y:S06]  /*0040*/  S2R R3, SR_CTAID.X ;  /* 0x0000000000037919 */ /* 0x000eec0000002500 */
[----:B------:R-:W4:Y:S08]  /*0050*/  LDC.64 R6, c[0x0][0x218] ;  /* 0x00008600ff067b82 */ /* 0x000f300000000a00 */
[----:B------:R-:W5:Y:S08]  /*0060*/  LDC.64 R8, c[0x0][0x220] ;  /* 0x00008800ff087b82 */ /* 0x000f700000000a00 */
[----:B------:R-:W5:Y:S01]  /*0070*/  LDC.64 R12, c[0x0][0x230] ;  /* 0x00008c00ff0c7b82 */ /* 0x000f620000000a00 */
[----:B-1----:R-:W-:-:S07]  /*0080*/  LOP3.LUT R0, R0, 0x7f, RZ, 0xc0, !PT ;  /* 0x0000007f00007812 */ /* 0x002fce00078ec0ff */
[----:B------:R-:W1:Y:S01]  /*0090*/  LDC.64 R4, c[0x0][0x238] ;  /* 0x00008e00ff047b82 */ /* 0x000e620000000a00 */
[----:B---3--:R-:W-:Y:S02]  /*00a0*/  SHF.R.S32.HI R2, RZ, 0x18, R3 ;  /* 0x00000018ff027819 */ /* 0x008fe40000011403 */
[----:B------:R-:W-:Y:S02]  /*00b0*/  LEA R0, R3, R0, 0x7 ;  /* 0x0000000003007211 */ /* 0x000fe400078e38ff */
[----:B------:R-:W-:-:S04]  /*00c0*/  SGXT R3, R2, 0x1 ;  /* 0x000000010203781a */ /* 0x000fc80000000200 */
[----:B------:R-:W-:-:S04]  /*00d0*/  LEA.HI R3, R3, R0, RZ, 0x6 ;  /* 0x0000000003037211 */ /* 0x000fc800078f30ff */
[----:B------:R-:W-:-:S04]  /*00e0*/  SHF.R.S32.HI R3, RZ, 0x6, R3 ;  /* 0x00000006ff037819 */ /* 0x000fc80000011403 */
[----:B------:R-:W-:-:S04]  /*00f0*/  LEA.HI R2, R3, R3, RZ, 0x6 ;  /* 0x0000000303027211 */ /* 0x000fc800078f30ff */
[----:B------:R-:W-:-:S04]  /*0100*/  LOP3.LUT R2, R2, 0xffffffc0, RZ, 0xc0, !PT ;  /* 0xffffffc002027812 */ /* 0x000fc800078ec0ff */
[----:B------:R-:W-:Y:S02]  /*0110*/  IADD3 R15, R3, -R2, RZ ;  /* 0x80000002030f7210 */ /* 0x000fe40007ffe0ff */
[----:B------:R-:W3:Y:S03]  /*0120*/  LDC.64 R2, c[0x0][0x210] ;  /* 0x00008400ff027b82 */ /* 0x000ee60000000a00 */
[----:B--2---:R-:W-:-:S05]  /*0130*/  IMAD.WIDE R10, R15, 0x4, R10 ;  /* 0x000000040f0a7825 */ /* 0x004fca00078e020a */
[----:B------:R2:W2:Y:S01]  /*0140*/  LDG.E.EL R16, desc[UR4][R10.64] ;  /* 0x000000040a107981 */ /* 0x0004a2000c2e1900 */
[----:B----4-:R-:W-:-:S04]  /*0150*/  IMAD.WIDE R6, R15, 0x4, R6 ;  /* 0x000000040f067825 */ /* 0x010fc800078e0206 */
[C---:B-----5:R-:W-:Y:S02]  /*0160*/  IMAD.WIDE R8, R15.reuse, 0x4, R8 ;  /* 0x000000040f087825 */ /* 0x060fe400078e0208 */
[----:B------:R4:W5:Y:S02]  /*0170*/  LDG.E.EL R7, desc[UR4][R6.64] ;  /* 0x0000000406077981 */ /* 0x000964000c2e1900 */
[----:B---3--:R-:W-:Y:S02]  /*0180*/  IMAD.WIDE R2, R0, 0x4, R2 ;  /* 0x0000000400027825 */ /* 0x008fe400078e0202 */
[----:B------:R-:W3:Y:S04]  /*0190*/  LDG.E.EL R8, desc[UR4][R8.64] ;  /* 0x0000000408087981 */ /* 0x000ee8000c2e1900 */
[----:B------:R-:W5:Y:S01]  /*01a0*/  LDG.E R14, desc[UR4][R2.64] ;  /* 0x00000004020e7981 */ /* 0x000f62000c1e1900 */
[----:B0-2---:R-:W-:-:S04]  /*01b0*/  IMAD.WIDE R10, R15, 0x4, R12 ;  /* 0x000000040f0a7825 */ /* 0x005fc800078e020c */
[----:B-1----:R-:W-:Y:S02]  /*01c0*/  IMAD.WIDE R12, R15, 0x4, R4 ;  /* 0x000000040f0c7825 */ /* 0x002fe400078e0204 */
[----:B------:R-:W2:Y:S01]  /*01d0*/  LDG.E.EL R10, desc[UR4][R10.64] ;  /* 0x000000040a0a7981 */ /* 0x000ea2000c2e1900 */
[----:B----4-:R-:W-:Y:S01]  /*01e0*/  HFMA2.MMA R6, -RZ, RZ, 1.625, 0 ;  /* 0x3e800000ff067435 */ /* 0x010fe200000001ff */
[----:B------:R-:W0:Y:S02]  /*01f0*/  LDC.64 R4, c[0x0][0x240] ;  /* 0x00009000ff047b82 */ /* 0x000e240000000a00 */
[----:B------:R-:W2:Y:S01]  /*0200*/  LDG.E.EL R13, desc[UR4][R12.64] ;  /* 0x000000040c0d7981 */ /* 0x000ea2000c2e1900 */
[----:B0-----:R-:W-:-:S04]  /*0210*/  IMAD.WIDE R4, R0, 0x4, R4 ;  /* 0x0000000400047825 */ /* 0x001fc800078e0204 */
[----:B------:R-:W-:-:S04]  /*0220*/  FADD R16, R16, 9.9999997473787516356e-06 ;  /* 0x3727c5ac10107421 */ /* 0x000fc80000000000 */
[----:B------:R-:W0:Y:S02]  /*0230*/  MUFU.SQRT R15, R16 ;  /* 0x00000010000f7308 */ /* 0x000e240000002000 */
[C---:B0-----:R-:W-:Y:S02]  /*0240*/  FSETP.GT.AND P0, PT, R15.reuse, 8.50705917302346158658e+37, PT ;  /* 0x7e8000000f00780b */ /* 0x041fe40003f04000 */
[----:B------:R-:W-:-:S11]  /*0250*/  FSETP.GEU.AND P1, PT, R15, 1.175494350822287508e-38, PT ;  /* 0x008000000f00780b */ /* 0x000fd60003f2e000 */
[----:B------:R-:W-:-:S04]  /*0260*/  @P0 FMUL R15, R15, 0.25 ;  /* 0x3e8000000f0f0820 */ /* 0x000fc80000400000 */
[----:B------:R-:W-:-:S06]  /*0270*/  @!P1 FMUL R15, R15, 16777216 ;  /* 0x4b8000000f0f9820 */ /* 0x000fcc0000400000 */
[----:B------:R-:W0:Y:S01]  /*0280*/  MUFU.RCP R15, R15 ;  /* 0x0000000f000f7308 */ /* 0x000e220000001000 */
[----:B------:R-:W-:Y:S01]  /*0290*/  FSEL R6, R6, 1, P0 ;  /* 0x3f80000006067808 */ /* 0x000fe20000000000 */
[----:B-----5:R-:W-:-:S04]  /*02a0*/  FADD R7, R14, R7 ;  /* 0x000000070e077221 */ /* 0x020fc80000000000 */
[----:B------:R-:W-:Y:S01]  /*02b0*/  @!P1 FMUL R6, R6, 16777216 ;  /* 0x4b80000006069820 */ /* 0x000fe20000400000 */
[----:B---3--:R-:W-:-:S03]  /*02c0*/  FADD R8, -R8, R7 ;  /* 0x0000000708087221 */ /* 0x008fc60000000100 */
[----:B0-----:R-:W-:-:S04]  /*02d0*/  FMUL R9, R15, R6 ;  /* 0x000000060f097220 */ /* 0x001fc80000400000 */
[----:B------:R-:W-:-:S04]  /*02e0*/  FMUL R8, R8, R9 ;  /* 0x0000000908087220 */ /* 0x000fc80000400000 */
[----:B--2---:R-:W-:-:S05]  /*02f0*/  FFMA R8, R10, R8, R13 ;  /* 0x000000080a087223 */ /* 0x004fca000000000d */
[----:B------:R-:W-:-:S04]  /*0300*/  FSETP.GEU.AND P0, PT, R8, RZ, PT ;  /* 0x000000ff0800720b */ /* 0x000fc80003f0e000 */
[----:B------:R-:W-:Y:S01]  /*0310*/  FSEL R9, R8, RZ, P0 ;  /* 0x000000ff08097208 */ /* 0x000fe20000000000 */
[----:B------:R-:W-:Y:S04]  /*0320*/  STG.E desc[UR4][R2.64], R7 ;  /* 0x0000000702007986 */ /* 0x000fe8000c101904 */
[----:B------:R-:W-:Y:S01]  /*0330*/  STG.E desc[UR4][R4.64], R9 ;  /* 0x0000000904007986 */ /* 0x000fe2000c101904 */
[----:B------:R-:W-:Y:S05]  /*0340*/  EXIT ;  /* 0x000000000000794d */ /* 0x000fea0003800000 */
.L_x_0:
[----:B------:R-:W-:-:S00]  /*0350*/  BRA `(.L_x_0) ;  /* 0xfffffffc00fc7947 */ /* 0x000fc0000383ffff */
[----:B------:R-:W-:-:S00]  /*0360*/  NOP ;  /* 0x0000000000007918 */ /* 0x000fc00000000000 */
        /* <DEDUP_REMOVED lines=9> */
.L_x_1:


//--------------------- .nv.global.init           --------------------------
	.section	.nv.global.init,"aw",@progbits
.nv.global.init:
	.type		_$_str,@object
	.size		_$_str,(_$_str_$_2 - _$_str)
_$_str:
        /*0000*/ 	.byte	0x5f, 0x5f, 0x43, 0x55, 0x44, 0x41, 0x5f, 0x46, 0x54, 0x5a, 0x00
	.type		_$_str_$_2,@object
	.size		_$_str_$_2,(.L_1 - _$_str_$_2)
_$_str_$_2:
        /*000b*/ 	.byte	0x5f, 0x5f, 0x43, 0x55, 0x44, 0x41, 0x5f, 0x50, 0x52, 0x45, 0x43, 0x5f, 0x53, 0x51, 0x52, 0x54
        /*001b*/ 	.byte	0x00
.L_1:


//--------------------- .nv.constant0.triton_poi_fused__native_batch_norm_legit_no_training_convolution_relu_8 --------------------------
	.section	.nv.constant0.triton_poi_fused__native_batch_norm_legit_no_training_convolution_relu_8,"a",@progbits
	.sectionflags	@""
	.align	4
.nv.constant0.triton_poi_fused__native_batch_norm_legit_no_training_convolution_relu_8:
	.zero		588
